	.headerflags	@"EF_CUDA_TEXMODE_UNIFIED EF_CUDA_64BIT_ADDRESS EF_CUDA_ACCELERATORS EF_CUDA_SM90 EF_CUDA_VIRTUAL_SM(EF_CUDA_SM90)"
	.elftype	@"ET_EXEC"


//--------------------- .nv.info                  --------------------------
	.section	.nv.info,"",@"SHT_CUDA_INFO"
	.align	4


	//----- nvinfo : EIATTR_REGCOUNT
	.align		4
        /*0000*/ 	.byte	0x04, 0x2f
        /*0002*/ 	.short	(.L_3 - .L_2)
	.align		4
.L_2:
        /*0004*/ 	.word	index@(triton_poi_fused_cat_31)
        /*0008*/ 	.word	0x0000001d


	//----- nvinfo : EIATTR_MIN_STACK_SIZE
	.align		4
.L_3:
        /*000c*/ 	.byte	0x04, 0x12
        /*000e*/ 	.short	(.L_5 - .L_4)
	.align		4
.L_4:
        /*0010*/ 	.word	index@(triton_poi_fused_cat_31)
        /*0014*/ 	.word	0x00000000


	//----- nvinfo : EIATTR_FRAME_SIZE
	.align		4
.L_5:
        /*0018*/ 	.byte	0x04, 0x11
        /*001a*/ 	.short	(.L_7 - .L_6)
	.align		4
.L_6:
        /*001c*/ 	.word	index@(triton_poi_fused_cat_31)
        /*0020*/ 	.word	0x00000000


	//----- nvinfo : EIATTR_MIN_STACK_SIZE
	.align		4
.L_7:
        /*0024*/ 	.byte	0x04, 0x12
        /*0026*/ 	.short	(.L_9 - .L_8)
	.align		4
.L_8:
        /*0028*/ 	.word	index@(triton_poi_fused_cat_31)
        /*002c*/ 	.word	0x00000000
.L_9:


//--------------------- .nv.info.triton_poi_fused_cat_31 --------------------------
	.section	.nv.info.triton_poi_fused_cat_31,"",@"SHT_CUDA_INFO"
	.sectionflags	@""
	.align	4


	//----- nvinfo : EIATTR_CUDA_API_VERSION
	.align		4
        /*0000*/ 	.byte	0x04, 0x37
        /*0002*/ 	.short	(.L_11 - .L_10)
.L_10:
        /*0004*/ 	.word	0x0000007c


	//----- nvinfo : EIATTR_KPARAM_INFO
	.align		4
.L_11:
        /*0008*/ 	.byte	0x04, 0x17
        /*000a*/ 	.short	(.L_13 - .L_12)
.L_12:
        /*000c*/ 	.word	0x00000000
        /*0010*/ 	.short	0x0007
        /*0012*/ 	.short	0x0038
        /*0014*/ 	.byte	0x00, 0xf0, 0x11, 0x00


	//----- nvinfo : EIATTR_KPARAM_INFO
	.align		4
.L_13:
        /*0018*/ 	.byte	0x04, 0x17
        /*001a*/ 	.short	(.L_15 - .L_14)
.L_14:
        /*001c*/ 	.word	0x00000000
        /*0020*/ 	.short	0x0006
        /*0022*/ 	.short	0x0030
        /*0024*/ 	.byte	0x00, 0xf4, 0x21, 0x00


	//----- nvinfo : EIATTR_KPARAM_INFO
	.align		4
.L_15:
        /*0028*/ 	.byte	0x04, 0x17
        /*002a*/ 	.short	(.L_17 - .L_16)
.L_16:
        /*002c*/ 	.word	0x00000000
        /*0030*/ 	.short	0x0005
        /*0032*/ 	.short	0x0028
        /*0034*/ 	.byte	0x00, 0xf4, 0x21, 0x00


	//----- nvinfo : EIATTR_KPARAM_INFO
	.align		4
.L_17:
        /*0038*/ 	.byte	0x04, 0x17
        /*003a*/ 	.short	(.L_19 - .L_18)
.L_18:
        /*003c*/ 	.word	0x00000000
        /*0040*/ 	.short	0x0004
        /*0042*/ 	.short	0x0020
        /*0044*/ 	.byte	0x00, 0xf4, 0x21, 0x00


	//----- nvinfo : EIATTR_KPARAM_INFO
	.align		4
.L_19:
        /*0048*/ 	.byte	0x04, 0x17
        /*004a*/ 	.short	(.L_21 - .L_20)
.L_20:
        /*004c*/ 	.word	0x00000000
        /*0050*/ 	.short	0x0003
        /*0052*/ 	.short	0x0018
        /*0054*/ 	.byte	0x00, 0xf4, 0x21, 0x00


	//----- nvinfo : EIATTR_KPARAM_INFO
	.align		4
.L_21:
        /*0058*/ 	.byte	0x04, 0x17
        /*005a*/ 	.short	(.L_23 - .L_22)
.L_22:
        /*005c*/ 	.word	0x00000000
        /*0060*/ 	.short	0x0002
        /*0062*/ 	.short	0x0010
        /*0064*/ 	.byte	0x00, 0xf4, 0x21, 0x00


	//----- nvinfo : EIATTR_KPARAM_INFO
	.align		4
.L_23:
        /*0068*/ 	.byte	0x04, 0x17
        /*006a*/ 	.short	(.L_25 - .L_24)
.L_24:
        /*006c*/ 	.word	0x00000000
        /*0070*/ 	.short	0x0001
        /*0072*/ 	.short	0x0008
        /*0074*/ 	.byte	0x00, 0xf4, 0x21, 0x00


	//----- nvinfo : EIATTR_KPARAM_INFO
	.align		4
.L_25:
        /*0078*/ 	.byte	0x04, 0x17
        /*007a*/ 	.short	(.L_27 - .L_26)
.L_26:
        /*007c*/ 	.word	0x00000000
        /*0080*/ 	.short	0x0000
        /*0082*/ 	.short	0x0000
        /*0084*/ 	.byte	0x00, 0xf4, 0x21, 0x00


	//----- nvinfo : EIATTR_SPARSE_MMA_MASK
	.align		4
.L_27:
        /*0088*/ 	.byte	0x03, 0x50
        /*008a*/ 	.short	0x0000


	//----- nvinfo : EIATTR_MAXREG_COUNT
	.align		4
        /*008c*/ 	.byte	0x03, 0x1b
        /*008e*/ 	.short	0x00ff


	//----- nvinfo : EIATTR_EXIT_INSTR_OFFSETS
	.align		4
        /*0090*/ 	.byte	0x04, 0x1c
        /*0092*/ 	.short	(.L_29 - .L_28)


	//   ....[0]....
.L_28:
        /*0094*/ 	.word	0x000006e0


	//   ....[1]....
        /*0098*/ 	.word	0x00000700


	//----- nvinfo : EIATTR_REQNTID
	.align		4
.L_29:
        /*009c*/ 	.byte	0x04, 0x10
        /*009e*/ 	.short	(.L_31 - .L_30)
.L_30:
        /*00a0*/ 	.word	0x00000080
        /*00a4*/ 	.word	0x00000001
        /*00a8*/ 	.word	0x00000001


	//----- nvinfo : EIATTR_CBANK_PARAM_SIZE
	.align		4
.L_31:
        /*00ac*/ 	.byte	0x03, 0x19
        /*00ae*/ 	.short	0x003c


	//----- nvinfo : EIATTR_PARAM_CBANK
	.align		4
        /*00b0*/ 	.byte	0x04, 0x0a
        /*00b2*/ 	.short	(.L_33 - .L_32)
	.align		4
.L_32:
        /*00b4*/ 	.word	index@(.nv.constant0.triton_poi_fused_cat_31)
        /*00b8*/ 	.short	0x0210
        /*00ba*/ 	.short	0x003c


	//----- nvinfo : EIATTR_SW_WAR
	.align		4
.L_33:
        /*00bc*/ 	.byte	0x04, 0x36
        /*00be*/ 	.short	(.L_35 - .L_34)
.L_34:
        /*00c0*/ 	.word	0x00000008
.L_35:


//--------------------- .nv.callgraph             --------------------------
	.section	.nv.callgraph,"",@"SHT_CUDA_CALLGRAPH"
	.align	4
	.sectionentsize	8
	.align		4
        /*0000*/ 	.word	0x00000000
	.align		4
        /*0004*/ 	.word	0xffffffff
	.align		4
        /*0008*/ 	.word	0x00000000
	.align		4
        /*000c*/ 	.word	0xfffffffe
	.align		4
        /*0010*/ 	.word	0x00000000
	.align		4
        /*0014*/ 	.word	0xfffffffd
	.align		4
        /*0018*/ 	.word	0x00000000
	.align		4
        /*001c*/ 	.word	0xfffffffc


//--------------------- .nv.constant4             --------------------------
	.section	.nv.constant4,"a",@progbits
	.align	8
	.align		8
.nv.constant4:
        /*0000*/ 	.dword	_$_str
	.align		8
        /*0008*/ 	.dword	_$_str_$_2


//--------------------- .text.triton_poi_fused_cat_31 --------------------------
	.section	.text.triton_poi_fused_cat_31,"ax",@progbits
	.align	128
        .global         triton_poi_fused_cat_31
        .type           triton_poi_fused_cat_31,@function
        .size           triton_poi_fused_cat_31,(.L_x_1 - triton_poi_fused_cat_31)
        .other          triton_poi_fused_cat_31,@"STO_CUDA_ENTRY STV_DEFAULT"
triton_poi_fused_cat_31:
.text.triton_poi_fused_cat_31:
[----:B------:R-:W0:Y:S01]  /*0000*/  LDC R1, c[0x0][0x28] ;  /* 0x00000a00ff017b82 */ /* 0x000e220000000800 */
[----:B------:R-:W1:Y:S07]  /*0010*/  S2R R0, SR_TID.X ;  /* 0x0000000000007919 */ /* 0x000e6e0000002100 */
[----:B------:R-:W2:Y:S01]  /*0020*/  LDC.64 R6, c[0x0][0x220] ;  /* 0x00008800ff067b82 */ /* 0x000ea20000000a00 */
[----:B------:R-:W-:Y:S01]  /*0030*/  ULDC.64 UR4, c[0x0][0x208] ;  /* 0x0000820000047ab9 */ /* 0x000fe20000000a00 */
[----:B------:R-:W-:Y:S01]  /*0040*/  ULDC.64 UR6, c[0x0][0x238] ;  /* 0x00008e0000067ab9 */ /* 0x000fe20000000a00 */
[----:B------:R-:W3:Y:S05]  /*0050*/  S2R R3, SR_CTAID.X ;  /* 0x0000000000037919 */ /* 0x000eea0000002500 */
[----:B------:R-:W4:Y:S08]  /*0060*/  LDC.64 R16, c[0x0][0x210] ;  /* 0x00008400ff107b82 */ /* 0x000f300000000a00 */
[----:B------:R-:W5:Y:S08]  /*0070*/  LDC.64 R20, c[0x0][0x218] ;  /* 0x00008600ff147b82 */ /* 0x000f700000000a00 */
[----:B------:R-:W4:Y:S01]  /*0080*/  LDC.64 R10, c[0x0][0x228] ;  /* 0x00008a00ff0a7b82 */ /* 0x000f220000000a00 */
[----:B-1----:R-:W-:-:S05]  /*0090*/  IMAD.SHL.U32 R0, R0, 0x2, RZ ;  /* 0x0000000200007824 */ /* 0x002fca00078e00ff */
[----:B------:R-:W-:-:S05]  /*00a0*/  LOP3.LUT R0, R0, 0xfe, RZ, 0xc0, !PT ;  /* 0x000000fe00007812 */ /* 0x000fca00078ec0ff */
[----:B---3--:R-:W-:Y:S01]  /*00b0*/  IMAD R0, R3, 0x100, R0 ;  /* 0x0000010003007824 */ /* 0x008fe200078e0200 */
[----:B------:R-:W-:-:S03]  /*00c0*/  CS2R R2, SRZ ;  /* 0x0000000000027805 */ /* 0x000fc6000001ff00 */
[----:B------:R-:W-:-:S05]  /*00d0*/  IMAD.HI R13, R0, 0x38e38e39, RZ ;  /* 0x38e38e39000d7827 */ /* 0x000fca00078e02ff */
[----:B------:R-:W-:-:S04]  /*00e0*/  SHF.R.U32.HI R12, RZ, 0x1f, R13 ;  /* 0x0000001fff0c7819 */ /* 0x000fc8000001160d */
[----:B------:R-:W-:-:S05]  /*00f0*/  LEA.HI.SX32 R18, R13, R12, 0x1b ;  /* 0x0000000c0d127211 */ /* 0x000fca00078fdaff */
[----:B------:R-:W-:-:S04]  /*0100*/  IMAD R19, R18, -0x90, R0 ;  /* 0xffffff7012137824 */ /* 0x000fc800078e0200 */
[C---:B--2---:R-:W-:Y:S01]  /*0110*/  IMAD.WIDE R6, R19.reuse, 0x4, R6 ;  /* 0x0000000413067825 */ /* 0x044fe200078e0206 */
[----:B------:R-:W-:-:S04]  /*0120*/  ISETP.GE.AND P2, PT, R19, 0x30, PT ;  /* 0x000000301300780c */ /* 0x000fc80003f46270 */
[----:B------:R-:W-:-:S13]  /*0130*/  ISETP.LT.AND P3, PT, R0, 0x2400, !P2 ;  /* 0x000024000000780c */ /* 0x000fda0005761270 */
[----:B------:R1:W2:Y:S01]  /*0140*/  @P3 LDG.E.EL.64 R2, desc[UR4][R6.64] ;  /* 0x0000000406023981 */ /* 0x0002a2000c2e1b00 */
[----:B------:R-:W-:Y:S01]  /*0150*/  VIADD R22, R0, 0x1 ;  /* 0x0000000100167836 */ /* 0x000fe20000000000 */
[----:B------:R-:W-:Y:S01]  /*0160*/  LEA.HI R25, R13, R12, RZ, 0x17 ;  /* 0x0000000c0d197211 */ /* 0x000fe200078fb8ff */
[----:B------:R-:W-:Y:S02]  /*0170*/  IMAD R5, R18, 0x30, R19 ;  /* 0x0000003012057824 */ /* 0x000fe400078e0213 */
[----:B------:R-:W-:-:S04]  /*0180*/  IMAD.HI R4, R22, 0x38e38e39, RZ ;  /* 0x38e38e3916047827 */ /* 0x000fc800078e02ff */
[----:B----4-:R-:W-:Y:S01]  /*0190*/  IMAD.WIDE R16, R5, 0x4, R16 ;  /* 0x0000000405107825 */ /* 0x010fe200078e0210 */
[----:B------:R-:W-:Y:S02]  /*01a0*/  SHF.R.U32.HI R9, RZ, 0x1f, R4 ;  /* 0x0000001fff097819 */ /* 0x000fe40000011604 */
[----:B-1----:R-:W-:Y:S01]  /*01b0*/  CS2R R6, SRZ ;  /* 0x0000000000067805 */ /* 0x002fe2000001ff00 */
[----:B-----5:R-:W-:Y:S01]  /*01c0*/  IMAD.WIDE R20, R19, 0x4, R20 ;  /* 0x0000000413147825 */ /* 0x020fe200078e0214 */
[----:B------:R-:W-:Y:S02]  /*01d0*/  LEA.HI.SX32 R23, R4, R9, 0x1b ;  /* 0x0000000904177211 */ /* 0x000fe400078fdaff */
[----:B------:R-:W1:Y:S01]  /*01e0*/  LDC.64 R4, c[0x0][0x230] ;  /* 0x00008c00ff047b82 */ /* 0x000e620000000a00 */
[----:B------:R-:W-:Y:S01]  /*01f0*/  LEA.HI R9, R18, R18, RZ, 0x4 ;  /* 0x0000001212097211 */ /* 0x000fe200078f20ff */
[----:B------:R3:W4:Y:S01]  /*0200*/  @P3 LDG.E.EL.64 R6, desc[UR4][R20.64] ;  /* 0x0000000414063981 */ /* 0x000722000c2e1b00 */
[----:B------:R-:W-:-:S02]  /*0210*/  IMAD R25, R25, 0x600, RZ ;  /* 0x0000060019197824 */ /* 0x000fc400078e02ff */
[----:B------:R-:W-:Y:S02]  /*0220*/  LOP3.LUT R15, R9, 0xfffffff0, RZ, 0xc0, !PT ;  /* 0xfffffff0090f7812 */ /* 0x000fe400078ec0ff */
[----:B------:R-:W-:Y:S01]  /*0230*/  CS2R R8, SRZ ;  /* 0x0000000000087805 */ /* 0x000fe2000001ff00 */
[----:B------:R-:W-:Y:S01]  /*0240*/  IMAD.SHL.U32 R24, R19, 0x10, RZ ;  /* 0x0000001013187824 */ /* 0x000fe200078e00ff */
[----:B------:R-:W-:Y:S01]  /*0250*/  CS2R R12, SRZ ;  /* 0x00000000000c7805 */ /* 0x000fe2000001ff00 */
[----:B------:R-:W-:Y:S02]  /*0260*/  IMAD R22, R23, -0x90, R22 ;  /* 0xffffff7017167824 */ /* 0x000fe400078e0216 */
[----:B------:R-:W-:Y:S01]  /*0270*/  IMAD.IADD R18, R18, 0x1, -R15 ;  /* 0x0000000112127824 */ /* 0x000fe200078e0a0f */
[----:B------:R1:W5:Y:S01]  /*0280*/  @P3 LDG.E.EL.64 R8, desc[UR4][R16.64] ;  /* 0x0000000410083981 */ /* 0x000362000c2e1b00 */
[----:B------:R-:W-:Y:S01]  /*0290*/  CS2R R14, SRZ ;  /* 0x00000000000e7805 */ /* 0x000fe2000001ff00 */
[----:B0-----:R-:W-:Y:S01]  /*02a0*/  IMAD.WIDE R10, R19, 0x4, R10 ;  /* 0x00000004130a7825 */ /* 0x001fe200078e020a */
[----:B------:R-:W-:-:S02]  /*02b0*/  ISETP.GE.AND P0, PT, R0, 0x2400, PT ;  /* 0x000024000000780c */ /* 0x000fc40003f06270 */
[----:B------:R-:W-:Y:S01]  /*02c0*/  SHF.R.S32.HI R23, RZ, 0x1f, R25 ;  /* 0x0000001fff177819 */ /* 0x000fe20000011419 */
[----:B------:R-:W-:Y:S01]  /*02d0*/  IMAD.SHL.U32 R22, R22, 0x10, RZ ;  /* 0x0000001016167824 */ /* 0x000fe200078e00ff */
[--C-:B------:R-:W-:Y:S01]  /*02e0*/  SHF.R.S32.HI R26, RZ, 0x1f, R24.reuse ;  /* 0x0000001fff1a7819 */ /* 0x100fe20000011418 */
[----:B------:R-:W4:Y:S01]  /*02f0*/  @P3 LDG.E.EL.64 R14, desc[UR4][R10.64] ;  /* 0x000000040a0e3981 */ /* 0x000f22000c2e1b00 */
[----:B---3--:R-:W-:Y:S01]  /*0300*/  IADD3 R21, P4, P5, R25, R18, R24 ;  /* 0x0000001219157210 */ /* 0x008fe20007d9e018 */
[C---:B-1----:R-:W-:Y:S01]  /*0310*/  IMAD.WIDE R16, R19.reuse, 0x4, R4 ;  /* 0x0000000413107825 */ /* 0x042fe200078e0204 */
[----:B------:R-:W-:Y:S02]  /*0320*/  SHF.R.S32.HI R20, RZ, 0x1f, R18 ;  /* 0x0000001fff147819 */ /* 0x000fe40000011412 */
[----:B------:R-:W-:Y:S02]  /*0330*/  ISETP.GT.AND P1, PT, R19, 0x2f, !P0 ;  /* 0x0000002f1300780c */ /* 0x000fe40004724270 */
[----:B------:R0:W3:Y:S01]  /*0340*/  @P3 LDG.E.EL.64 R12, desc[UR4][R16.64] ;  /* 0x00000004100c3981 */ /* 0x0000e2000c2e1b00 */
[----:B------:R-:W-:-:S02]  /*0350*/  IADD3.X R26, R23, R20, R26, P4, P5 ;  /* 0x00000014171a7210 */ /* 0x000fc400027ea41a */
[--C-:B------:R-:W-:Y:S02]  /*0360*/  IADD3 R25, P5, P6, R25, R18, R22.reuse ;  /* 0x0000001219197210 */ /* 0x100fe40007ebe016 */
[----:B------:R-:W-:Y:S02]  /*0370*/  SHF.R.S32.HI R22, RZ, 0x1f, R22 ;  /* 0x0000001fff167819 */ /* 0x000fe40000011416 */
[----:B------:R-:W-:Y:S02]  /*0380*/  LEA R18, P4, R21, UR6, 0x2 ;  /* 0x0000000615127c11 */ /* 0x000fe4000f8810ff */
[----:B------:R-:W-:Y:S02]  /*0390*/  CS2R R4, SRZ ;  /* 0x0000000000047805 */ /* 0x000fe4000001ff00 */
[----:B------:R-:W-:Y:S02]  /*03a0*/  IADD3.X R22, R23, R20, R22, P5, P6 ;  /* 0x0000001417167210 */ /* 0x000fe40002fec416 */
[----:B------:R-:W-:-:S02]  /*03b0*/  LEA.HI.X R19, R21, UR7, R26, 0x2, P4 ;  /* 0x0000000715137c11 */ /* 0x000fc4000a0f141a */
[----:B------:R-:W-:-:S03]  /*03c0*/  LEA R20, P4, R25, UR6, 0x2 ;  /* 0x0000000619147c11 */ /* 0x000fc6000f8810ff */
[----:B------:R-:W3:Y:S01]  /*03d0*/  @P1 LDG.E.EL R5, desc[UR4][R18.64+-0xc00] ;  /* 0xfff4000412051981 */ /* 0x000ee2000c2e1900 */
[----:B------:R-:W-:-:S05]  /*03e0*/  LEA.HI.X R21, R25, UR7, R22, 0x2, P4 ;  /* 0x0000000719157c11 */ /* 0x000fca000a0f1416 */
[----:B------:R-:W3:Y:S01]  /*03f0*/  @P1 LDG.E.EL R4, desc[UR4][R20.64+-0xc00] ;  /* 0xfff4000414041981 */ /* 0x000ee2000c2e1900 */
[----:B0-----:R-:W-:Y:S01]  /*0400*/  IMAD.MOV.U32 R16, RZ, RZ, 0x3e800000 ;  /* 0x3e800000ff107424 */ /* 0x001fe200078e00ff */
[----:B--2---:R-:W-:-:S05]  /*0410*/  SEL R2, R2, RZ, P3 ;  /* 0x000000ff02027207 */ /* 0x004fca0001800000 */
[----:B------:R-:W-:Y:S01]  /*0420*/  FADD R2, R2, 9.9999997473787516356e-06 ;  /* 0x3727c5ac02027421 */ /* 0x000fe20000000000 */
[----:B------:R-:W-:-:S03]  /*0430*/  SEL R3, R3, RZ, P3 ;  /* 0x000000ff03037207 */ /* 0x000fc60001800000 */
[----:B------:R-:W0:Y:S02]  /*0440*/  MUFU.SQRT R10, R2 ;  /* 0x00000002000a7308 */ /* 0x000e240000002000 */
[----:B------:R-:W-:-:S06]  /*0450*/  FADD R3, R3, 9.9999997473787516356e-06 ;  /* 0x3727c5ac03037421 */ /* 0x000fcc0000000000 */
[----:B------:R-:W1:Y:S01]  /*0460*/  MUFU.SQRT R11, R3 ;  /* 0x00000003000b7308 */ /* 0x000e620000002000 */
[C---:B0-----:R-:W-:Y:S02]  /*0470*/  FSETP.GT.AND P6, PT, R10.reuse, 8.50705917302346158658e+37, PT ;  /* 0x7e8000000a00780b */ /* 0x041fe40003fc4000 */
[----:B------:R-:W-:Y:S02]  /*0480*/  FSETP.GEU.AND P5, PT, R10, 1.175494350822287508e-38, PT ;  /* 0x008000000a00780b */ /* 0x000fe40003fae000 */
[----:B------:R-:W-:Y:S02]  /*0490*/  FSEL R17, R16, 1, P6 ;  /* 0x3f80000010117808 */ /* 0x000fe40003000000 */
[----:B-1----:R-:W-:-:S07]  /*04a0*/  FSETP.GT.AND P4, PT, R11, 8.50705917302346158658e+37, PT ;  /* 0x7e8000000b00780b */ /* 0x002fce0003f84000 */
[----:B------:R-:W-:Y:S01]  /*04b0*/  @P6 FMUL R10, R10, 0.25 ;  /* 0x3e8000000a0a6820 */ /* 0x000fe20000400000 */
[----:B------:R-:W-:-:S03]  /*04c0*/  FSETP.GEU.AND P6, PT, R11, 1.175494350822287508e-38, PT ;  /* 0x008000000b00780b */ /* 0x000fc60003fce000 */
[----:B------:R-:W-:Y:S02]  /*04d0*/  @!P5 FMUL R10, R10, 16777216 ;  /* 0x4b8000000a0ad820 */ /* 0x000fe40000400000 */
[----:B------:R-:W-:-:S04]  /*04e0*/  @P4 FMUL R11, R11, 0.25 ;  /* 0x3e8000000b0b4820 */ /* 0x000fc80000400000 */
[----:B------:R-:W0:Y:S04]  /*04f0*/  MUFU.RCP R10, R10 ;  /* 0x0000000a000a7308 */ /* 0x000e280000001000 */
[----:B------:R-:W-:Y:S01]  /*0500*/  @!P6 FMUL R11, R11, 16777216 ;  /* 0x4b8000000b0be820 */ /* 0x000fe20000400000 */
[----:B----4-:R-:W-:-:S05]  /*0510*/  SEL R3, R6, RZ, P3 ;  /* 0x000000ff06037207 */ /* 0x010fca0001800000 */
[----:B------:R-:W1:Y:S01]  /*0520*/  MUFU.RCP R11, R11 ;  /* 0x0000000b000b7308 */ /* 0x000e620000001000 */
[----:B-----5:R-:W-:Y:S02]  /*0530*/  SEL R2, R8, RZ, P3 ;  /* 0x000000ff08027207 */ /* 0x020fe40001800000 */
[----:B------:R-:W-:Y:S01]  /*0540*/  FSEL R6, R16, 1, P4 ;  /* 0x3f80000010067808 */ /* 0x000fe20002000000 */
[----:B------:R-:W-:Y:S01]  /*0550*/  @!P5 FMUL R17, R17, 16777216 ;  /* 0x4b8000001111d820 */ /* 0x000fe20000400000 */
[----:B------:R-:W-:Y:S01]  /*0560*/  SEL R16, R7, RZ, P3 ;  /* 0x000000ff07107207 */ /* 0x000fe20001800000 */
[----:B------:R-:W-:Y:S01]  /*0570*/  FADD R7, R2, -R3 ;  /* 0x8000000302077221 */ /* 0x000fe20000000000 */
[----:B------:R-:W-:Y:S01]  /*0580*/  SEL R9, R9, RZ, P3 ;  /* 0x000000ff09097207 */ /* 0x000fe20001800000 */
[----:B------:R-:W2:Y:S01]  /*0590*/  LDC.64 R2, c[0x0][0x240] ;  /* 0x00009000ff027b82 */ /* 0x000ea20000000a00 */
[----:B------:R-:W-:Y:S01]  /*05a0*/  @!P6 FMUL R6, R6, 16777216 ;  /* 0x4b8000000606e820 */ /* 0x000fe20000400000 */
[----:B0-----:R-:W-:Y:S01]  /*05b0*/  FMUL R8, R10, R17 ;  /* 0x000000110a087220 */ /* 0x001fe20000400000 */
[----:B------:R-:W-:-:S02]  /*05c0*/  SEL R14, R14, RZ, P3 ;  /* 0x000000ff0e0e7207 */ /* 0x000fc40001800000 */
[----:B---3--:R-:W-:Y:S01]  /*05d0*/  SEL R12, R12, RZ, P3 ;  /* 0x000000ff0c0c7207 */ /* 0x008fe20001800000 */
[----:B-1----:R-:W-:Y:S01]  /*05e0*/  FMUL R11, R11, R6 ;  /* 0x000000060b0b7220 */ /* 0x002fe20000400000 */
[----:B------:R-:W-:Y:S01]  /*05f0*/  FADD R6, R9, -R16 ;  /* 0x8000001009067221 */ /* 0x000fe20000000000 */
[----:B------:R-:W-:Y:S01]  /*0600*/  FMUL R7, R7, R8 ;  /* 0x0000000807077220 */ /* 0x000fe20000400000 */
[----:B------:R-:W-:Y:S02]  /*0610*/  SEL R15, R15, RZ, P3 ;  /* 0x000000ff0f0f7207 */ /* 0x000fe40001800000 */
[----:B------:R-:W-:Y:S01]  /*0620*/  SEL R13, R13, RZ, P3 ;  /* 0x000000ff0d0d7207 */ /* 0x000fe20001800000 */
[----:B------:R-:W-:Y:S01]  /*0630*/  FMUL R6, R6, R11 ;  /* 0x0000000b06067220 */ /* 0x000fe20000400000 */
[----:B------:R-:W-:-:S03]  /*0640*/  FFMA R12, R7, R14, R12 ;  /* 0x0000000e070c7223 */ /* 0x000fc6000000000c */
[----:B------:R-:W-:Y:S02]  /*0650*/  FFMA R13, R6, R15, R13 ;  /* 0x0000000f060d7223 */ /* 0x000fe4000000000d */
[C---:B------:R-:W-:Y:S02]  /*0660*/  FSETP.GEU.AND P3, PT, R12.reuse, RZ, PT ;  /* 0x000000ff0c00720b */ /* 0x040fe40003f6e000 */
[----:B------:R-:W-:Y:S02]  /*0670*/  SEL R5, R5, RZ, P1 ;  /* 0x000000ff05057207 */ /* 0x000fe40000800000 */
[C---:B------:R-:W-:Y:S02]  /*0680*/  FSETP.GEU.AND P4, PT, R13.reuse, RZ, PT ;  /* 0x000000ff0d00720b */ /* 0x040fe40003f8e000 */
[----:B------:R-:W-:Y:S01]  /*0690*/  FSEL R12, R12, RZ, P3 ;  /* 0x000000ff0c0c7208 */ /* 0x000fe20001800000 */
[----:B--2---:R-:W-:Y:S01]  /*06a0*/  IMAD.WIDE R2, R0, 0x4, R2 ;  /* 0x0000000400027825 */ /* 0x004fe200078e0202 */
[----:B------:R-:W-:-:S02]  /*06b0*/  FSEL R13, R13, RZ, P4 ;  /* 0x000000ff0d0d7208 */ /* 0x000fc40002000000 */
[----:B------:R-:W-:Y:S02]  /*06c0*/  SEL R12, R12, R5, !P2 ;  /* 0x000000050c0c7207 */ /* 0x000fe40005000000 */
[----:B------:R-:W-:Y:S01]  /*06d0*/  @P2 SEL R13, R4, RZ, P1 ;  /* 0x000000ff040d2207 */ /* 0x000fe20000800000 */
[----:B------:R-:W-:Y:S06]  /*06e0*/  @P0 EXIT ;  /* 0x000000000000094d */ /* 0x000fec0003800000 */
[----:B------:R-:W-:Y:S01]  /*06f0*/  STG.E.64 desc[UR4][R2.64], R12 ;  /* 0x0000000c02007986 */ /* 0x000fe2000c101b04 */
[----:B------:R-:W-:Y:S05]  /*0700*/  EXIT ;  /* 0x000000000000794d */ /* 0x000fea0003800000 */
.L_x_0:
[----:B------:R-:W-:-:S00]  /*0710*/  BRA `(.L_x_0) ;  /* 0xfffffffc00fc7947 */ /* 0x000fc0000383ffff */
[----:B------:R-:W-:-:S00]  /*0720*/  NOP ;  /* 0x0000000000007918 */ /* 0x000fc00000000000 */
        /* <DEDUP_REMOVED lines=13> */
.L_x_1:


//--------------------- .nv.global.init           --------------------------
	.section	.nv.global.init,"aw",@progbits
.nv.global.init:
	.type		_$_str,@object
	.size		_$_str,(_$_str_$_2 - _$_str)
_$_str:
        /*0000*/ 	.byte	0x5f, 0x5f, 0x43, 0x55, 0x44, 0x41, 0x5f, 0x46, 0x54, 0x5a, 0x00
	.type		_$_str_$_2,@object
	.size		_$_str_$_2,(.L_1 - _$_str_$_2)
_$_str_$_2:
        /*000b*/ 	.byte	0x5f, 0x5f, 0x43, 0x55, 0x44, 0x41, 0x5f, 0x50, 0x52, 0x45, 0x43, 0x5f, 0x53, 0x51, 0x52, 0x54
        /*001b*/ 	.byte	0x00
.L_1:


//--------------------- .nv.constant0.triton_poi_fused_cat_31 --------------------------
	.section	.nv.constant0.triton_poi_fused_cat_31,"a",@progbits
	.sectionflags	@""
	.align	4
.nv.constant0.triton_poi_fused_cat_31:
	.zero		588
